//
// Generated by NVIDIA NVVM Compiler
//
// Compiler Build ID: CL-36424714
// Cuda compilation tools, release 13.0, V13.0.88
// Based on NVVM 20.0.0
//

.version 9.0
.target sm_100
.address_size 64

	// .globl	_Z13trilaterationP6float2P6float3S_S_S_

.visible .entry _Z13trilaterationP6float2P6float3S_S_S_(
	.param .u64 .ptr .align 1 _Z13trilaterationP6float2P6float3S_S_S__param_0,
	.param .u64 .ptr .align 1 _Z13trilaterationP6float2P6float3S_S_S__param_1,
	.param .align 8 .b8 _Z13trilaterationP6float2P6float3S_S_S__param_2[8],
	.param .align 8 .b8 _Z13trilaterationP6float2P6float3S_S_S__param_3[8],
	.param .align 8 .b8 _Z13trilaterationP6float2P6float3S_S_S__param_4[8]
)
{
	.reg .b32 	%r<5>;
	.reg .b32 	%f<46>;
	.reg .b64 	%rd<9>;

	ld.param.u64 	%rd1, [_Z13trilaterationP6float2P6float3S_S_S__param_0];
	ld.param.u64 	%rd2, [_Z13trilaterationP6float2P6float3S_S_S__param_1];
	ld.param.v2.f32 	{%f1, %f2}, [_Z13trilaterationP6float2P6float3S_S_S__param_2];
	ld.param.v2.f32 	{%f3, %f4}, [_Z13trilaterationP6float2P6float3S_S_S__param_3];
	ld.param.v2.f32 	{%f5, %f6}, [_Z13trilaterationP6float2P6float3S_S_S__param_4];
	cvta.to.global.u64 	%rd3, %rd1;
	cvta.to.global.u64 	%rd4, %rd2;
	mov.u32 	%r1, %ctaid.x;
	mov.u32 	%r2, %ntid.x;
	mov.u32 	%r3, %tid.x;
	mad.lo.s32 	%r4, %r1, %r2, %r3;
	mul.wide.s32 	%rd5, %r4, 12;
	add.s64 	%rd6, %rd4, %rd5;
	ld.global.f32 	%f7, [%rd6];
	ld.global.f32 	%f8, [%rd6+4];
	ld.global.f32 	%f9, [%rd6+8];
	sub.f32 	%f10, %f3, %f1;
	mul.f32 	%f11, %f6, %f6;
	fma.rn.f32 	%f12, %f5, %f5, %f11;
	mul.f32 	%f13, %f9, %f9;
	sub.f32 	%f14, %f12, %f13;
	mul.f32 	%f15, %f10, %f14;
	sub.f32 	%f16, %f1, %f5;
	mul.f32 	%f17, %f3, %f3;
	mul.f32 	%f18, %f4, %f4;
	add.f32 	%f19, %f17, %f18;
	mul.f32 	%f20, %f8, %f8;
	sub.f32 	%f21, %f19, %f20;
	fma.rn.f32 	%f22, %f16, %f21, %f15;
	sub.f32 	%f23, %f5, %f3;
	mul.f32 	%f24, %f2, %f2;
	fma.rn.f32 	%f25, %f1, %f1, %f24;
	mul.f32 	%f26, %f7, %f7;
	sub.f32 	%f27, %f25, %f26;
	fma.rn.f32 	%f28, %f23, %f27, %f22;
	mul.f32 	%f29, %f4, %f16;
	fma.rn.f32 	%f30, %f6, %f10, %f29;
	fma.rn.f32 	%f31, %f2, %f23, %f30;
	add.f32 	%f32, %f31, %f31;
	div.rn.f32 	%f33, %f28, %f32;
	fma.rn.f32 	%f34, %f1, %f1, %f20;
	fma.rn.f32 	%f35, %f2, %f2, %f34;
	sub.f32 	%f36, %f35, %f26;
	sub.f32 	%f37, %f36, %f17;
	sub.f32 	%f38, %f37, %f18;
	sub.f32 	%f39, %f2, %f4;
	add.f32 	%f40, %f39, %f39;
	mul.f32 	%f41, %f40, %f33;
	sub.f32 	%f42, %f38, %f41;
	sub.f32 	%f43, %f1, %f3;
	add.f32 	%f44, %f43, %f43;
	div.rn.f32 	%f45, %f42, %f44;
	mul.wide.s32 	%rd7, %r4, 8;
	add.s64 	%rd8, %rd3, %rd7;
	st.global.v2.f32 	[%rd8], {%f45, %f33};
	ret;

}
	// .globl	_Z7averageP6float2S0_
.visible .entry _Z7averageP6float2S0_(
	.param .u64 .ptr .align 1 _Z7averageP6float2S0__param_0,
	.param .u64 .ptr .align 1 _Z7averageP6float2S0__param_1
)
{
	.reg .b32 	%r<6>;
	.reg .b32 	%f<10>;
	.reg .b64 	%rd<9>;

	ld.param.u64 	%rd1, [_Z7averageP6float2S0__param_0];
	ld.param.u64 	%rd2, [_Z7averageP6float2S0__param_1];
	cvta.to.global.u64 	%rd3, %rd1;
	cvta.to.global.u64 	%rd4, %rd2;
	mov.u32 	%r1, %ctaid.x;
	mov.u32 	%r2, %ntid.x;
	mov.u32 	%r3, %tid.x;
	mad.lo.s32 	%r4, %r1, %r2, %r3;
	mul.wide.s32 	%rd5, %r4, 8;
	add.s64 	%rd6, %rd4, %rd5;
	mov.f32 	%f1, 0f00000000;
	st.global.v2.f32 	[%rd6], {%f1, %f1};
	shl.b32 	%r5, %r4, 2;
	mul.wide.s32 	%rd7, %r5, 8;
	add.s64 	%rd8, %rd3, %rd7;
	ld.global.v2.f32 	{%f2, %f3}, [%rd8];
	st.global.v2.f32 	[%rd6], {%f2, %f3};
	ld.global.v2.f32 	{%f4, %f5}, [%rd8+8];
	st.global.v2.f32 	[%rd6], {%f4, %f5};
	ld.global.v2.f32 	{%f6, %f7}, [%rd8+16];
	st.global.v2.f32 	[%rd6], {%f6, %f7};
	ld.global.v2.f32 	{%f8, %f9}, [%rd8+24];
	st.global.v2.f32 	[%rd6], {%f8, %f9};
	ret;

}


// ===== COMPILED SASS (sm_100) =====

	.target	sm_100

	.elftype	@"ET_EXEC"


//--------------------- .note.nv.tkinfo           --------------------------
	.section	.note.nv.tkinfo,"",@"SHT_NOTE"
	.sectionflags	@"SHF_NOTE_NV_TKINFO"
	.tkinfo
        /*0018*/ 	.word	0x00000002
        /*0030*/ 	.string	""
        /*0030*/ 	.string	"ptxas"
        /*0030*/ 	.string	"Cuda compilation tools, release 13.0, V13.0.88"
        /*0030*/ 	.string	"Build cuda_13.0.r13.0/compiler.36424714_0"
        /*0030*/ 	.string	"-arch sm_100 -m 64 "



//--------------------- .note.nv.cuinfo           --------------------------
	.section	.note.nv.cuinfo,"",@"SHT_NOTE"
	.sectionflags	@"SHF_NOTE_NV_CUINFO"
        /*0018*/ 	.short	0x0002
        /*001a*/ 	.short	0x0064
        /*001c*/ 	.short	0x0082
	.zero		2


//--------------------- .nv.info                  --------------------------
	.section	.nv.info,"",@"SHT_CUDA_INFO"
	.align	4


	//----- nvinfo : EIATTR_REGCOUNT
	.align		4
        /*0000*/ 	.byte	0x04, 0x2f
        /*0002*/ 	.short	(.L_1 - .L_0)
	.align		4
.L_0:
        /*0004*/ 	.word	index@(_Z13trilaterationP6float2P6float3S_S_S_)
        /*0008*/ 	.word	0x00000013


	//----- nvinfo : EIATTR_FRAME_SIZE
	.align		4
.L_1:
        /*000c*/ 	.byte	0x04, 0x11
        /*000e*/ 	.short	(.L_3 - .L_2)
	.align		4
.L_2:
        /*0010*/ 	.word	index@($__internal_0_$__cuda_sm3x_div_rn_noftz_f32_slowpath)
        /*0014*/ 	.word	0x00000000


	//----- nvinfo : EIATTR_FRAME_SIZE
	.align		4
.L_3:
        /*0018*/ 	.byte	0x04, 0x11
        /*001a*/ 	.short	(.L_5 - .L_4)
	.align		4
.L_4:
        /*001c*/ 	.word	index@(_Z13trilaterationP6float2P6float3S_S_S_)
        /*0020*/ 	.word	0x00000000


	//----- nvinfo : EIATTR_REGCOUNT
	.align		4
.L_5:
        /*0024*/ 	.byte	0x04, 0x2f
        /*0026*/ 	.short	(.L_7 - .L_6)
	.align		4
.L_6:
        /*0028*/ 	.word	index@(_Z7averageP6float2S0_)
        /*002c*/ 	.word	0x00000010


	//----- nvinfo : EIATTR_FRAME_SIZE
	.align		4
.L_7:
        /*0030*/ 	.byte	0x04, 0x11
        /*0032*/ 	.short	(.L_9 - .L_8)
	.align		4
.L_8:
        /*0034*/ 	.word	index@(_Z7averageP6float2S0_)
        /*0038*/ 	.word	0x00000000


	//----- nvinfo : EIATTR_MIN_STACK_SIZE
	.align		4
.L_9:
        /*003c*/ 	.byte	0x04, 0x12
        /*003e*/ 	.short	(.L_11 - .L_10)
	.align		4
.L_10:
        /*0040*/ 	.word	index@(_Z7averageP6float2S0_)
        /*0044*/ 	.word	0x00000000


	//----- nvinfo : EIATTR_MIN_STACK_SIZE
	.align		4
.L_11:
        /*0048*/ 	.byte	0x04, 0x12
        /*004a*/ 	.short	(.L_13 - .L_12)
	.align		4
.L_12:
        /*004c*/ 	.word	index@(_Z13trilaterationP6float2P6float3S_S_S_)
        /*0050*/ 	.word	0x00000000
.L_13:


//--------------------- .nv.compat                --------------------------
	.section	.nv.compat,"",@"SHT_CUDA_COMPAT_INFO"
	.align	4
        /*0000*/ 	.byte	0x02, 0x09, 0x00, 0x00, 0x02, 0x02, 0x01, 0x00, 0x02, 0x05, 0x05, 0x00, 0x03, 0x07, 0x01, 0x01
        /*0010*/ 	.byte	0x02, 0x03, 0x00, 0x00, 0x02, 0x06, 0x01, 0x00, 0x04, 0x0b, 0x08, 0x00, 0x01, 0x00, 0x00, 0x00
        /*0020*/ 	.byte	0x00, 0x00, 0x00, 0x00


//--------------------- .nv.info._Z7averageP6float2S0_ --------------------------
	.section	.nv.info._Z7averageP6float2S0_,"",@"SHT_CUDA_INFO"
	.sectionflags	@""
	.align	4


	//----- nvinfo : EIATTR_CUDA_API_VERSION
	.align		4
        /*0000*/ 	.byte	0x04, 0x37
        /*0002*/ 	.short	(.L_15 - .L_14)
.L_14:
        /*0004*/ 	.word	0x00000082


	//----- nvinfo : EIATTR_KPARAM_INFO
	.align		4
.L_15:
        /*0008*/ 	.byte	0x04, 0x17
        /*000a*/ 	.short	(.L_17 - .L_16)
.L_16:
        /*000c*/ 	.word	0x00000000
        /*0010*/ 	.short	0x0001
        /*0012*/ 	.short	0x0008
        /*0014*/ 	.byte	0x00, 0xf5, 0x21, 0x00


	//----- nvinfo : EIATTR_KPARAM_INFO
	.align		4
.L_17:
        /*0018*/ 	.byte	0x04, 0x17
        /*001a*/ 	.short	(.L_19 - .L_18)
.L_18:
        /*001c*/ 	.word	0x00000000
        /*0020*/ 	.short	0x0000
        /*0022*/ 	.short	0x0000
        /*0024*/ 	.byte	0x00, 0xf5, 0x21, 0x00


	//----- nvinfo : EIATTR_SPARSE_MMA_MASK
	.align		4
.L_19:
        /*0028*/ 	.byte	0x03, 0x50
        /*002a*/ 	.short	0x0000


	//----- nvinfo : EIATTR_MAXREG_COUNT
	.align		4
        /*002c*/ 	.byte	0x03, 0x1b
        /*002e*/ 	.short	0x00ff


	//----- nvinfo : EIATTR_MERCURY_ISA_VERSION
	.align		4
        /*0030*/ 	.byte	0x03, 0x5f
        /*0032*/ 	.short	0x0101


	//----- nvinfo : EIATTR_VRC_CTA_INIT_COUNT
	.align		4
        /*0034*/ 	.byte	0x02, 0x4a
	.zero		1
	.zero		1


	//----- nvinfo : EIATTR_EXIT_INSTR_OFFSETS
	.align		4
        /*0038*/ 	.byte	0x04, 0x1c
        /*003a*/ 	.short	(.L_21 - .L_20)


	//   ....[0]....
.L_20:
        /*003c*/ 	.word	0x00000140


	//----- nvinfo : EIATTR_CBANK_PARAM_SIZE
	.align		4
.L_21:
        /*0040*/ 	.byte	0x03, 0x19
        /*0042*/ 	.short	0x0010


	//----- nvinfo : EIATTR_PARAM_CBANK
	.align		4
        /*0044*/ 	.byte	0x04, 0x0a
        /*0046*/ 	.short	(.L_23 - .L_22)
	.align		4
.L_22:
        /*0048*/ 	.word	index@(.nv.constant0._Z7averageP6float2S0_)
        /*004c*/ 	.short	0x0380
        /*004e*/ 	.short	0x0010


	//----- nvinfo : EIATTR_SW_WAR
	.align		4
.L_23:
        /*0050*/ 	.byte	0x04, 0x36
        /*0052*/ 	.short	(.L_25 - .L_24)
.L_24:
        /*0054*/ 	.word	0x00000008
.L_25:


//--------------------- .nv.info._Z13trilaterationP6float2P6float3S_S_S_ --------------------------
	.section	.nv.info._Z13trilaterationP6float2P6float3S_S_S_,"",@"SHT_CUDA_INFO"
	.sectionflags	@""
	.align	4


	//----- nvinfo : EIATTR_CUDA_API_VERSION
	.align		4
        /*0000*/ 	.byte	0x04, 0x37
        /*0002*/ 	.short	(.L_27 - .L_26)
.L_26:
        /*0004*/ 	.word	0x00000082


	//----- nvinfo : EIATTR_KPARAM_INFO
	.align		4
.L_27:
        /*0008*/ 	.byte	0x04, 0x17
        /*000a*/ 	.short	(.L_29 - .L_28)
.L_28:
        /*000c*/ 	.word	0x00000000
        /*0010*/ 	.short	0x0004
        /*0012*/ 	.short	0x0020
        /*0014*/ 	.byte	0x00, 0xf0, 0x21, 0x00


	//----- nvinfo : EIATTR_KPARAM_INFO
	.align		4
.L_29:
        /*0018*/ 	.byte	0x04, 0x17
        /*001a*/ 	.short	(.L_31 - .L_30)
.L_30:
        /*001c*/ 	.word	0x00000000
        /*0020*/ 	.short	0x0003
        /*0022*/ 	.short	0x0018
        /*0024*/ 	.byte	0x00, 0xf0, 0x21, 0x00


	//----- nvinfo : EIATTR_KPARAM_INFO
	.align		4
.L_31:
        /*0028*/ 	.byte	0x04, 0x17
        /*002a*/ 	.short	(.L_33 - .L_32)
.L_32:
        /*002c*/ 	.word	0x00000000
        /*0030*/ 	.short	0x0002
        /*0032*/ 	.short	0x0010
        /*0034*/ 	.byte	0x00, 0xf0, 0x21, 0x00


	//----- nvinfo : EIATTR_KPARAM_INFO
	.align		4
.L_33:
        /*0038*/ 	.byte	0x04, 0x17
        /*003a*/ 	.short	(.L_35 - .L_34)
.L_34:
        /*003c*/ 	.word	0x00000000
        /*0040*/ 	.short	0x0001
        /*0042*/ 	.short	0x0008
        /*0044*/ 	.byte	0x00, 0xf5, 0x21, 0x00


	//----- nvinfo : EIATTR_KPARAM_INFO
	.align		4
.L_35:
        /*0048*/ 	.byte	0x04, 0x17
        /*004a*/ 	.short	(.L_37 - .L_36)
.L_36:
        /*004c*/ 	.word	0x00000000
        /*0050*/ 	.short	0x0000
        /*0052*/ 	.short	0x0000
        /*0054*/ 	.byte	0x00, 0xf5, 0x21, 0x00


	//----- nvinfo : EIATTR_SPARSE_MMA_MASK
	.align		4
.L_37:
        /*0058*/ 	.byte	0x03, 0x50
        /*005a*/ 	.short	0x0000


	//----- nvinfo : EIATTR_MAXREG_COUNT
	.align		4
        /*005c*/ 	.byte	0x03, 0x1b
        /*005e*/ 	.short	0x00ff


	//----- nvinfo : EIATTR_MERCURY_ISA_VERSION
	.align		4
        /*0060*/ 	.byte	0x03, 0x5f
        /*0062*/ 	.short	0x0101


	//----- nvinfo : EIATTR_VRC_CTA_INIT_COUNT
	.align		4
        /*0064*/ 	.byte	0x02, 0x4a
	.zero		1
	.zero		1


	//----- nvinfo : EIATTR_EXIT_INSTR_OFFSETS
	.align		4
        /*0068*/ 	.byte	0x04, 0x1c
        /*006a*/ 	.short	(.L_39 - .L_38)


	//   ....[0]....
.L_38:
        /*006c*/ 	.word	0x000004d0


	//----- nvinfo : EIATTR_CRS_STACK_SIZE
	.align		4
.L_39:
        /*0070*/ 	.byte	0x04, 0x1e
        /*0072*/ 	.short	(.L_41 - .L_40)
.L_40:
        /*0074*/ 	.word	0x00000000


	//----- nvinfo : EIATTR_CBANK_PARAM_SIZE
	.align		4
.L_41:
        /*0078*/ 	.byte	0x03, 0x19
        /*007a*/ 	.short	0x0028


	//----- nvinfo : EIATTR_PARAM_CBANK
	.align		4
        /*007c*/ 	.byte	0x04, 0x0a
        /*007e*/ 	.short	(.L_43 - .L_42)
	.align		4
.L_42:
        /*0080*/ 	.word	index@(.nv.constant0._Z13trilaterationP6float2P6float3S_S_S_)
        /*0084*/ 	.short	0x0380
        /*0086*/ 	.short	0x0028


	//----- nvinfo : EIATTR_SW_WAR
	.align		4
.L_43:
        /*0088*/ 	.byte	0x04, 0x36
        /*008a*/ 	.short	(.L_45 - .L_44)
.L_44:
        /*008c*/ 	.word	0x00000008
.L_45:


//--------------------- .nv.callgraph             --------------------------
	.section	.nv.callgraph,"",@"SHT_CUDA_CALLGRAPH"
	.align	4
	.sectionentsize	8
	.align		4
        /*0000*/ 	.word	0x00000000
	.align		4
        /*0004*/ 	.word	0xffffffff
	.align		4
        /*0008*/ 	.word	0x00000000
	.align		4
        /*000c*/ 	.word	0xfffffffe
	.align		4
        /*0010*/ 	.word	0x00000000
	.align		4
        /*0014*/ 	.word	0xfffffffd
	.align		4
        /*0018*/ 	.word	0x00000000
	.align		4
        /*001c*/ 	.word	0xfffffffc


//--------------------- .text._Z7averageP6float2S0_ --------------------------
	.section	.text._Z7averageP6float2S0_,"ax",@progbits
	.align	128
        .global         _Z7averageP6float2S0_
        .type           _Z7averageP6float2S0_,@function
        .size           _Z7averageP6float2S0_,(.L_x_18 - _Z7averageP6float2S0_)
        .other          _Z7averageP6float2S0_,@"STO_CUDA_ENTRY STV_DEFAULT"
_Z7averageP6float2S0_:
.text._Z7averageP6float2S0_:
[----:B------:R-:W-:Y:S01]  /*0000*/  LDC R1, c[0x0][0x37c] ;  /* 0x0000df00ff017b82 */ /* 0x000fe20000000800 */
[----:B------:R-:W0:Y:S07]  /*0010*/  S2R R0, SR_TID.X ;  /* 0x0000000000007919 */ /* 0x000e2e0000002100 */
[----:B------:R-:W0:Y:S01]  /*0020*/  S2UR UR6, SR_CTAID.X ;  /* 0x00000000000679c3 */ /* 0x000e220000002500 */
[----:B------:R-:W1:Y:S07]  /*0030*/  LDCU.64 UR4, c[0x0][0x358] ;  /* 0x00006b00ff0477ac */ /* 0x000e6e0008000a00 */
[----:B------:R-:W0:Y:S08]  /*0040*/  LDC R7, c[0x0][0x360] ;  /* 0x0000d800ff077b82 */ /* 0x000e300000000800 */
[----:B------:R-:W2:Y:S08]  /*0050*/  LDC.64 R2, c[0x0][0x388] ;  /* 0x0000e200ff027b82 */ /* 0x000eb00000000a00 */
[----:B------:R-:W3:Y:S01]  /*0060*/  LDC.64 R4, c[0x0][0x380] ;  /* 0x0000e000ff047b82 */ /* 0x000ee20000000a00 */
[----:B0-----:R-:W-:-:S05]  /*0070*/  IMAD R7, R7, UR6, R0 ;  /* 0x0000000607077c24 */ /* 0x001fca000f8e0200 */
[C---:B------:R-:W-:Y:S01]  /*0080*/  SHF.L.U32 R9, R7.reuse, 0x2, RZ ;  /* 0x0000000207097819 */ /* 0x040fe200000006ff */
[----:B--2---:R-:W-:-:S05]  /*0090*/  IMAD.WIDE R2, R7, 0x8, R2 ;  /* 0x0000000807027825 */ /* 0x004fca00078e0202 */
[----:B-1----:R-:W-:Y:S01]  /*00a0*/  STG.E.64 desc[UR4][R2.64], RZ ;  /* 0x000000ff02007986 */ /* 0x002fe2000c101b04 */
[----:B---3--:R-:W-:-:S05]  /*00b0*/  IMAD.WIDE R4, R9, 0x8, R4 ;  /* 0x0000000809047825 */ /* 0x008fca00078e0204 */
[----:B------:R-:W2:Y:S04]  /*00c0*/  LDG.E.64 R6, desc[UR4][R4.64] ;  /* 0x0000000404067981 */ /* 0x000ea8000c1e1b00 */
[----:B--2---:R-:W-:Y:S04]  /*00d0*/  STG.E.64 desc[UR4][R2.64], R6 ;  /* 0x0000000602007986 */ /* 0x004fe8000c101b04 */
[----:B------:R-:W2:Y:S04]  /*00e0*/  LDG.E.64 R8, desc[UR4][R4.64+0x8] ;  /* 0x0000080404087981 */ /* 0x000ea8000c1e1b00 */
[----:B--2---:R-:W-:Y:S04]  /*00f0*/  STG.E.64 desc[UR4][R2.64], R8 ;  /* 0x0000000802007986 */ /* 0x004fe8000c101b04 */
[----:B------:R-:W2:Y:S04]  /*0100*/  LDG.E.64 R10, desc[UR4][R4.64+0x10] ;  /* 0x00001004040a7981 */ /* 0x000ea8000c1e1b00 */
[----:B--2---:R-:W-:Y:S04]  /*0110*/  STG.E.64 desc[UR4][R2.64], R10 ;  /* 0x0000000a02007986 */ /* 0x004fe8000c101b04 */
[----:B------:R-:W2:Y:S04]  /*0120*/  LDG.E.64 R12, desc[UR4][R4.64+0x18] ;  /* 0x00001804040c7981 */ /* 0x000ea8000c1e1b00 */
[----:B--2---:R-:W-:Y:S01]  /*0130*/  STG.E.64 desc[UR4][R2.64], R12 ;  /* 0x0000000c02007986 */ /* 0x004fe2000c101b04 */
[----:B------:R-:W-:Y:S05]  /*0140*/  EXIT ;  /* 0x000000000000794d */ /* 0x000fea0003800000 */
.L_x_0:
[----:B------:R-:W-:-:S00]  /*0150*/  BRA `(.L_x_0) ;  /* 0xfffffffc00fc7947 */ /* 0x000fc0000383ffff */
[----:B------:R-:W-:-:S00]  /*0160*/  NOP ;  /* 0x0000000000007918 */ /* 0x000fc00000000000 */
        /* <DEDUP_REMOVED lines=9> */
.L_x_18:


//--------------------- .text._Z13trilaterationP6float2P6float3S_S_S_ --------------------------
	.section	.text._Z13trilaterationP6float2P6float3S_S_S_,"ax",@progbits
	.align	128
        .global         _Z13trilaterationP6float2P6float3S_S_S_
        .type           _Z13trilaterationP6float2P6float3S_S_S_,@function
        .size           _Z13trilaterationP6float2P6float3S_S_S_,(.L_x_17 - _Z13trilaterationP6float2P6float3S_S_S_)
        .other          _Z13trilaterationP6float2P6float3S_S_S_,@"STO_CUDA_ENTRY STV_DEFAULT"
_Z13trilaterationP6float2P6float3S_S_S_:
.text._Z13trilaterationP6float2P6float3S_S_S_:
[----:B------:R-:W-:Y:S01]  /*0000*/  LDC R1, c[0x0][0x37c] ;  /* 0x0000df00ff017b82 */ /* 0x000fe20000000800 */
[----:B------:R-:W0:Y:S07]  /*0010*/  S2R R3, SR_TID.X ;  /* 0x0000000000037919 */ /* 0x000e2e0000002100 */
[----:B------:R-:W0:Y:S01]  /*0020*/  S2UR UR6, SR_CTAID.X ;  /* 0x00000000000679c3 */ /* 0x000e220000002500 */
[----:B------:R-:W1:Y:S07]  /*0030*/  LDCU.64 UR4, c[0x0][0x358] ;  /* 0x00006b00ff0477ac */ /* 0x000e6e0008000a00 */
[----:B------:R-:W0:Y:S08]  /*0040*/  LDC R2, c[0x0][0x360] ;  /* 0x0000d800ff027b82 */ /* 0x000e300000000800 */
[----:B------:R-:W2:Y:S08]  /*0050*/  LDC.64 R12, c[0x0][0x388] ;  /* 0x0000e200ff0c7b82 */ /* 0x000eb00000000a00 */
[----:B------:R-:W3:Y:S01]  /*0060*/  LDC.64 R8, c[0x0][0x3a0] ;  /* 0x0000e800ff087b82 */ /* 0x000ee20000000a00 */
[----:B0-----:R-:W-:-:S07]  /*0070*/  IMAD R2, R2, UR6, R3 ;  /* 0x0000000602027c24 */ /* 0x001fce000f8e0203 */
[----:B------:R-:W3:Y:S01]  /*0080*/  LDC.64 R4, c[0x0][0x390] ;  /* 0x0000e400ff047b82 */ /* 0x000ee20000000a00 */
[----:B--2---:R-:W-:-:S07]  /*0090*/  IMAD.WIDE R12, R2, 0xc, R12 ;  /* 0x0000000c020c7825 */ /* 0x004fce00078e020c */
[----:B------:R-:W0:Y:S01]  /*00a0*/  LDC.64 R6, c[0x0][0x398] ;  /* 0x0000e600ff067b82 */ /* 0x000e220000000a00 */
[----:B-1----:R-:W2:Y:S04]  /*00b0*/  LDG.E R15, desc[UR4][R12.64+0x8] ;  /* 0x000008040c0f7981 */ /* 0x002ea8000c1e1900 */
[----:B------:R-:W4:Y:S04]  /*00c0*/  LDG.E R14, desc[UR4][R12.64+0x4] ;  /* 0x000004040c0e7981 */ /* 0x000f28000c1e1900 */
[----:B------:R1:W5:Y:S01]  /*00d0*/  LDG.E R11, desc[UR4][R12.64] ;  /* 0x000000040c0b7981 */ /* 0x000362000c1e1900 */
[----:B------:R-:W-:Y:S01]  /*00e0*/  BSSY.RECONVERGENT B0, `(.L_x_1) ;  /* 0x0000021000007945 */ /* 0x000fe20003800200 */
[----:B---3--:R-:W-:Y:S01]  /*00f0*/  FADD R10, R4, -R8 ;  /* 0x80000008040a7221 */ /* 0x008fe20000000000 */
[----:B0-----:R-:W-:-:S03]  /*0100*/  FADD R16, R6, -R4 ;  /* 0x8000000406107221 */ /* 0x001fc60000000000 */
[-C--:B------:R-:W-:Y:S01]  /*0110*/  FMUL R3, R10, R7.reuse ;  /* 0x000000070a037220 */ /* 0x080fe20000400000 */
[----:B------:R-:W-:Y:S01]  /*0120*/  FADD R0, -R6, R8 ;  /* 0x0000000806007221 */ /* 0x000fe20000000100 */
[----:B------:R-:W-:Y:S02]  /*0130*/  FMUL R7, R7, R7 ;  /* 0x0000000707077220 */ /* 0x000fe40000400000 */
[-C--:B------:R-:W-:Y:S01]  /*0140*/  FFMA R3, R16, R9.reuse, R3 ;  /* 0x0000000910037223 */ /* 0x080fe20000000003 */
[----:B------:R-:W-:Y:S01]  /*0150*/  FMUL R9, R9, R9 ;  /* 0x0000000909097220 */ /* 0x000fe20000400000 */
[----:B------:R-:W-:Y:S02]  /*0160*/  FFMA R6, R6, R6, R7 ;  /* 0x0000000606067223 */ /* 0x000fe40000000007 */
[-C--:B------:R-:W-:Y:S01]  /*0170*/  FFMA R3, R0, R5.reuse, R3 ;  /* 0x0000000500037223 */ /* 0x080fe20000000003 */
[----:B------:R-:W-:Y:S01]  /*0180*/  FFMA R8, R8, R8, R9 ;  /* 0x0000000808087223 */ /* 0x000fe20000000009 */
[----:B------:R-:W-:-:S02]  /*0190*/  FMUL R5, R5, R5 ;  /* 0x0000000505057220 */ /* 0x000fc40000400000 */
[----:B------:R-:W-:Y:S02]  /*01a0*/  FADD R3, R3, R3 ;  /* 0x0000000303037221 */ /* 0x000fe40000000000 */
[----:B------:R-:W-:Y:S02]  /*01b0*/  FFMA R5, R4, R4, R5 ;  /* 0x0000000404057223 */ /* 0x000fe40000000005 */
[----:B-1----:R-:W0:Y:S01]  /*01c0*/  MUFU.RCP R12, R3 ;  /* 0x00000003000c7308 */ /* 0x002e220000001000 */
[----:B--2---:R-:W-:Y:S01]  /*01d0*/  FFMA R15, -R15, R15, R8 ;  /* 0x0000000f0f0f7223 */ /* 0x004fe20000000108 */
[----:B----4-:R-:W-:-:S03]  /*01e0*/  FMUL R9, R14, R14 ;  /* 0x0000000e0e097220 */ /* 0x010fc60000400000 */
[----:B------:R-:W-:Y:S01]  /*01f0*/  FMUL R15, R16, R15 ;  /* 0x0000000f100f7220 */ /* 0x000fe20000400000 */
[----:B-----5:R-:W-:Y:S01]  /*0200*/  FMUL R4, R11, R11 ;  /* 0x0000000b0b047220 */ /* 0x020fe20000400000 */
[----:B------:R-:W-:Y:S01]  /*0210*/  FADD R6, R6, -R9 ;  /* 0x8000000906067221 */ /* 0x000fe20000000000 */
[----:B0-----:R-:W-:Y:S02]  /*0220*/  FFMA R11, -R3, R12, 1 ;  /* 0x3f800000030b7423 */ /* 0x001fe4000000010c */
[----:B------:R-:W-:Y:S01]  /*0230*/  FADD R5, R5, -R4 ;  /* 0x8000000405057221 */ /* 0x000fe20000000000 */
[----:B------:R-:W-:Y:S01]  /*0240*/  FFMA R15, R10, R6, R15 ;  /* 0x000000060a0f7223 */ /* 0x000fe2000000000f */
[----:B------:R-:W-:-:S03]  /*0250*/  FFMA R11, R12, R11, R12 ;  /* 0x0000000b0c0b7223 */ /* 0x000fc6000000000c */
[----:B------:R-:W-:-:S04]  /*0260*/  FFMA R0, R0, R5, R15 ;  /* 0x0000000500007223 */ /* 0x000fc8000000000f */
[----:B------:R-:W0:Y:S01]  /*0270*/  FCHK P0, R0, R3 ;  /* 0x0000000300007302 */ /* 0x000e220000000000 */
[----:B------:R-:W-:-:S04]  /*0280*/  FFMA R6, R0, R11, RZ ;  /* 0x0000000b00067223 */ /* 0x000fc800000000ff */
[----:B------:R-:W-:-:S04]  /*0290*/  FFMA R5, -R3, R6, R0 ;  /* 0x0000000603057223 */ /* 0x000fc80000000100 */
[----:B------:R-:W-:Y:S01]  /*02a0*/  FFMA R5, R11, R5, R6 ;  /* 0x000000050b057223 */ /* 0x000fe20000000006 */
[----:B0-----:R-:W-:Y:S06]  /*02b0*/  @!P0 BRA `(.L_x_2) ;  /* 0x00000000000c8947 */ /* 0x001fec0003800000 */
[----:B------:R-:W-:-:S07]  /*02c0*/  MOV R6, 0x2e0 ;  /* 0x000002e000067802 */ /* 0x000fce0000000f00 */
[----:B------:R-:W-:Y:S05]  /*02d0*/  CALL.REL.NOINC `($__internal_0_$__cuda_sm3x_div_rn_noftz_f32_slowpath) ;  /* 0x0000000000807944 */ /* 0x000fea0003c00000 */
[----:B------:R-:W-:-:S07]  /*02e0*/  MOV R5, R0 ;  /* 0x0000000000057202 */ /* 0x000fce0000000f00 */
.L_x_2:
[----:B------:R-:W-:Y:S05]  /*02f0*/  BSYNC.RECONVERGENT B0 ;  /* 0x0000000000007941 */ /* 0x000fea0003800200 */
.L_x_1:
[----:B------:R-:W0:Y:S01]  /*0300*/  LDC.64 R12, c[0x0][0x390] ;  /* 0x0000e400ff0c7b82 */ /* 0x000e220000000a00 */
[----:B------:R-:W-:Y:S07]  /*0310*/  BSSY.RECONVERGENT B0, `(.L_x_3) ;  /* 0x0000018000007945 */ /* 0x000fee0003800200 */
[----:B------:R-:W0:Y:S02]  /*0320*/  LDC.64 R14, c[0x0][0x398] ;  /* 0x0000e600ff0e7b82 */ /* 0x000e240000000a00 */
[----:B0-----:R-:W-:-:S04]  /*0330*/  FADD R0, -R14, R12 ;  /* 0x0000000c0e007221 */ /* 0x001fc80000000100 */
[----:B------:R-:W-:Y:S01]  /*0340*/  FADD R11, R0, R0 ;  /* 0x00000000000b7221 */ /* 0x000fe20000000000 */
[----:B------:R-:W-:-:S03]  /*0350*/  FFMA R0, R12, R12, R9 ;  /* 0x0000000c0c007223 */ /* 0x000fc60000000009 */
[----:B------:R-:W0:Y:S01]  /*0360*/  MUFU.RCP R6, R11 ;  /* 0x0000000b00067308 */ /* 0x000e220000001000 */
[----:B------:R-:W-:-:S04]  /*0370*/  FFMA R3, R13, R13, R0 ;  /* 0x0000000d0d037223 */ /* 0x000fc80000000000 */
[----:B------:R-:W-:Y:S01]  /*0380*/  FADD R3, -R4, R3 ;  /* 0x0000000304037221 */ /* 0x000fe20000000100 */
[----:B------:R-:W-:-:S03]  /*0390*/  FADD R4, -R15, R13 ;  /* 0x0000000d0f047221 */ /* 0x000fc60000000100 */
[----:B------:R-:W-:Y:S01]  /*03a0*/  FFMA R0, -R14, R14, R3 ;  /* 0x0000000e0e007223 */ /* 0x000fe20000000103 */
[----:B------:R-:W-:-:S03]  /*03b0*/  FADD R3, R4, R4 ;  /* 0x0000000404037221 */ /* 0x000fc60000000000 */
[----:B------:R-:W-:-:S04]  /*03c0*/  FADD R0, -R7, R0 ;  /* 0x0000000007007221 */ /* 0x000fc80000000100 */
[----:B------:R-:W-:Y:S01]  /*03d0*/  FFMA R0, -R3, R5, R0 ;  /* 0x0000000503007223 */ /* 0x000fe20000000100 */
[----:B0-----:R-:W-:-:S03]  /*03e0*/  FFMA R7, -R11, R6, 1 ;  /* 0x3f8000000b077423 */ /* 0x001fc60000000106 */
[----:B------:R-:W0:Y:S01]  /*03f0*/  FCHK P0, R0, R11 ;  /* 0x0000000b00007302 */ /* 0x000e220000000000 */
[----:B------:R-:W-:-:S04]  /*0400*/  FFMA R7, R6, R7, R6 ;  /* 0x0000000706077223 */ /* 0x000fc80000000006 */
[----:B------:R-:W-:-:S04]  /*0410*/  FFMA R4, R0, R7, RZ ;  /* 0x0000000700047223 */ /* 0x000fc800000000ff */
[----:B------:R-:W-:-:S04]  /*0420*/  FFMA R3, -R11, R4, R0 ;  /* 0x000000040b037223 */ /* 0x000fc80000000100 */
[----:B------:R-:W-:Y:S01]  /*0430*/  FFMA R4, R7, R3, R4 ;  /* 0x0000000307047223 */ /* 0x000fe20000000004 */
[----:B0-----:R-:W-:Y:S06]  /*0440*/  @!P0 BRA `(.L_x_4) ;  /* 0x0000000000108947 */ /* 0x001fec0003800000 */
[----:B------:R-:W-:Y:S02]  /*0450*/  MOV R3, R11 ;  /* 0x0000000b00037202 */ /* 0x000fe40000000f00 */
[----:B------:R-:W-:-:S07]  /*0460*/  MOV R6, 0x480 ;  /* 0x0000048000067802 */ /* 0x000fce0000000f00 */
[----:B------:R-:W-:Y:S05]  /*0470*/  CALL.REL.NOINC `($__internal_0_$__cuda_sm3x_div_rn_noftz_f32_slowpath) ;  /* 0x0000000000187944 */ /* 0x000fea0003c00000 */
[----:B------:R-:W-:-:S07]  /*0480*/  MOV R4, R0 ;  /* 0x0000000000047202 */ /* 0x000fce0000000f00 */
.L_x_4:
[----:B------:R-:W-:Y:S05]  /*0490*/  BSYNC.RECONVERGENT B0 ;  /* 0x0000000000007941 */ /* 0x000fea0003800200 */
.L_x_3:
[----:B------:R-:W0:Y:S02]  /*04a0*/  LDC.64 R6, c[0x0][0x380] ;  /* 0x0000e000ff067b82 */ /* 0x000e240000000a00 */
[----:B0-----:R-:W-:-:S05]  /*04b0*/  IMAD.WIDE R2, R2, 0x8, R6 ;  /* 0x0000000802027825 */ /* 0x001fca00078e0206 */
[----:B------:R-:W-:Y:S01]  /*04c0*/  STG.E.64 desc[UR4][R2.64], R4 ;  /* 0x0000000402007986 */ /* 0x000fe2000c101b04 */
[----:B------:R-:W-:Y:S05]  /*04d0*/  EXIT ;  /* 0x000000000000794d */ /* 0x000fea0003800000 */
        .weak           $__internal_0_$__cuda_sm3x_div_rn_noftz_f32_slowpath
        .type           $__internal_0_$__cuda_sm3x_div_rn_noftz_f32_slowpath,@function
        .size           $__internal_0_$__cuda_sm3x_div_rn_noftz_f32_slowpath,(.L_x_17 - $__internal_0_$__cuda_sm3x_div_rn_noftz_f32_slowpath)
$__internal_0_$__cuda_sm3x_div_rn_noftz_f32_slowpath:
[----:B------:R-:W-:Y:S01]  /*04e0*/  SHF.R.U32.HI R10, RZ, 0x17, R3 ;  /* 0x00000017ff0a7819 */ /* 0x000fe20000011603 */
[----:B------:R-:W-:Y:S01]  /*04f0*/  BSSY.RECONVERGENT B1, `(.L_x_5) ;  /* 0x0000062000017945 */ /* 0x000fe20003800200 */
[----:B------:R-:W-:Y:S02]  /*0500*/  SHF.R.U32.HI R8, RZ, 0x17, R0 ;  /* 0x00000017ff087819 */ /* 0x000fe40000011600 */
[----:B------:R-:W-:Y:S02]  /*0510*/  LOP3.LUT R14, R10, 0xff, RZ, 0xc0, !PT ;  /* 0x000000ff0a0e7812 */ /* 0x000fe400078ec0ff */
[----:B------:R-:W-:-:S03]  /*0520*/  LOP3.LUT R12, R8, 0xff, RZ, 0xc0, !PT ;  /* 0x000000ff080c7812 */ /* 0x000fc600078ec0ff */
[----:B------:R-:W-:Y:S01]  /*0530*/  VIADD R11, R14, 0xffffffff ;  /* 0xffffffff0e0b7836 */ /* 0x000fe20000000000 */
[----:B------:R-:W-:-:S04]  /*0540*/  IADD3 R10, PT, PT, R12, -0x1, RZ ;  /* 0xffffffff0c0a7810 */ /* 0x000fc80007ffe0ff */
[----:B------:R-:W-:-:S04]  /*0550*/  ISETP.GT.U32.AND P0, PT, R11, 0xfd, PT ;  /* 0x000000fd0b00780c */ /* 0x000fc80003f04070 */
[----:B------:R-:W-:-:S13]  /*0560*/  ISETP.GT.U32.OR P0, PT, R10, 0xfd, P0 ;  /* 0x000000fd0a00780c */ /* 0x000fda0000704470 */
[----:B------:R-:W-:Y:S01]  /*0570*/  @!P0 MOV R8, RZ ;  /* 0x000000ff00088202 */ /* 0x000fe20000000f00 */
[----:B------:R-:W-:Y:S06]  /*0580*/  @!P0 BRA `(.L_x_6) ;  /* 0x00000000005c8947 */ /* 0x000fec0003800000 */
[----:B------:R-:W-:Y:S02]  /*0590*/  FSETP.GTU.FTZ.AND P0, PT, |R0|, +INF , PT ;  /* 0x7f8000000000780b */ /* 0x000fe40003f1c200 */
[----:B------:R-:W-:-:S04]  /*05a0*/  FSETP.GTU.FTZ.AND P1, PT, |R3|, +INF , PT ;  /* 0x7f8000000300780b */ /* 0x000fc80003f3c200 */
[----:B------:R-:W-:-:S13]  /*05b0*/  PLOP3.LUT P0, PT, P0, P1, PT, 0xf8, 0x8f ;  /* 0x00000000008f781c */ /* 0x000fda0000703f70 */
[----:B------:R-:W-:Y:S05]  /*05c0*/  @P0 BRA `(.L_x_7) ;  /* 0x00000004004c0947 */ /* 0x000fea0003800000 */
[----:B------:R-:W-:-:S13]  /*05d0*/  LOP3.LUT P0, RZ, R3, 0x7fffffff, R0, 0xc8, !PT ;  /* 0x7fffffff03ff7812 */ /* 0x000fda000780c800 */
[----:B------:R-:W-:Y:S05]  /*05e0*/  @!P0 BRA `(.L_x_8) ;  /* 0x00000004003c8947 */ /* 0x000fea0003800000 */
[C---:B------:R-:W-:Y:S02]  /*05f0*/  FSETP.NEU.FTZ.AND P2, PT, |R0|.reuse, +INF , PT ;  /* 0x7f8000000000780b */ /* 0x040fe40003f5d200 */
[----:B------:R-:W-:Y:S02]  /*0600*/  FSETP.NEU.FTZ.AND P1, PT, |R3|, +INF , PT ;  /* 0x7f8000000300780b */ /* 0x000fe40003f3d200 */
[----:B------:R-:W-:-:S11]  /*0610*/  FSETP.NEU.FTZ.AND P0, PT, |R0|, +INF , PT ;  /* 0x7f8000000000780b */ /* 0x000fd60003f1d200 */
[----:B------:R-:W-:Y:S05]  /*0620*/  @!P1 BRA !P2, `(.L_x_8) ;  /* 0x00000004002c9947 */ /* 0x000fea0005000000 */
[----:B------:R-:W-:-:S04]  /*0630*/  LOP3.LUT P2, RZ, R0, 0x7fffffff, RZ, 0xc0, !PT ;  /* 0x7fffffff00ff7812 */ /* 0x000fc8000784c0ff */
[----:B------:R-:W-:-:S13]  /*0640*/  PLOP3.LUT P1, PT, P1, P2, PT, 0x2f, 0xf2 ;  /* 0x0000000000f2781c */ /* 0x000fda0000f24577 */
[----:B------:R-:W-:Y:S05]  /*0650*/  @P1 BRA `(.L_x_9) ;  /* 0x0000000400181947 */ /* 0x000fea0003800000 */
[----:B------:R-:W-:-:S04]  /*0660*/  LOP3.LUT P1, RZ, R3, 0x7fffffff, RZ, 0xc0, !PT ;  /* 0x7fffffff03ff7812 */ /* 0x000fc8000782c0ff */
[----:B------:R-:W-:-:S13]  /*0670*/  PLOP3.LUT P0, PT, P0, P1, PT, 0x2f, 0xf2 ;  /* 0x0000000000f2781c */ /* 0x000fda0000702577 */
[----:B------:R-:W-:Y:S05]  /*0680*/  @P0 BRA `(.L_x_10) ;  /* 0x0000000400000947 */ /* 0x000fea0003800000 */
[----:B------:R-:W-:Y:S02]  /*0690*/  ISETP.GE.AND P0, PT, R10, RZ, PT ;  /* 0x000000ff0a00720c */ /* 0x000fe40003f06270 */
[----:B------:R-:W-:-:S11]  /*06a0*/  ISETP.GE.AND P1, PT, R11, RZ, PT ;  /* 0x000000ff0b00720c */ /* 0x000fd60003f26270 */
[----:B------:R-:W-:Y:S01]  /*06b0*/  @P0 IMAD.MOV.U32 R8, RZ, RZ, RZ ;  /* 0x000000ffff080224 */ /* 0x000fe200078e00ff */
[----:B------:R-:W-:Y:S01]  /*06c0*/  @!P0 MOV R8, 0xffffffc0 ;  /* 0xffffffc000088802 */ /* 0x000fe20000000f00 */
[----:B------:R-:W-:Y:S01]  /*06d0*/  @!P0 FFMA R0, R0, 1.84467440737095516160e+19, RZ ;  /* 0x5f80000000008823 */ /* 0x000fe200000000ff */
[----:B------:R-:W-:Y:S02]  /*06e0*/  @!P1 FFMA R3, R3, 1.84467440737095516160e+19, RZ ;  /* 0x5f80000003039823 */ /* 0x000fe400000000ff */
[----:B------:R-:W-:-:S07]  /*06f0*/  @!P1 IADD3 R8, PT, PT, R8, 0x40, RZ ;  /* 0x0000004008089810 */ /* 0x000fce0007ffe0ff */
.L_x_6:
[----:B------:R-:W-:Y:S01]  /*0700*/  LEA R10, R14, 0xc0800000, 0x17 ;  /* 0xc08000000e0a7811 */ /* 0x000fe200078eb8ff */
[----:B------:R-:W-:Y:S04]  /*0710*/  BSSY.RECONVERGENT B2, `(.L_x_11) ;  /* 0x0000036000027945 */ /* 0x000fe80003800200 */
[----:B------:R-:W-:Y:S01]  /*0720*/  IMAD.IADD R10, R3, 0x1, -R10 ;  /* 0x00000001030a7824 */ /* 0x000fe200078e0a0a */
[----:B------:R-:W-:-:S03]  /*0730*/  IADD3 R3, PT, PT, R12, -0x7f, RZ ;  /* 0xffffff810c037810 */ /* 0x000fc60007ffe0ff */
[----:B------:R-:W0:Y:S01]  /*0740*/  MUFU.RCP R11, R10 ;  /* 0x0000000a000b7308 */ /* 0x000e220000001000 */
[----:B------:R-:W-:Y:S01]  /*0750*/  FADD.FTZ R13, -R10, -RZ ;  /* 0x800000ff0a0d7221 */ /* 0x000fe20000010100 */
[----:B------:R-:W-:-:S03]  /*0760*/  IMAD R0, R3, -0x800000, R0 ;  /* 0xff80000003007824 */ /* 0x000fc600078e0200 */
[----:B0-----:R-:W-:-:S04]  /*0770*/  FFMA R12, R11, R13, 1 ;  /* 0x3f8000000b0c7423 */ /* 0x001fc8000000000d */
[----:B------:R-:W-:-:S04]  /*0780*/  FFMA R16, R11, R12, R11 ;  /* 0x0000000c0b107223 */ /* 0x000fc8000000000b */
[----:B------:R-:W-:-:S04]  /*0790*/  FFMA R11, R0, R16, RZ ;  /* 0x00000010000b7223 */ /* 0x000fc800000000ff */
[----:B------:R-:W-:-:S04]  /*07a0*/  FFMA R12, R13, R11, R0 ;  /* 0x0000000b0d0c7223 */ /* 0x000fc80000000000 */
[----:B------:R-:W-:Y:S01]  /*07b0*/  FFMA R15, R16, R12, R11 ;  /* 0x0000000c100f7223 */ /* 0x000fe2000000000b */
[----:B------:R-:W-:-:S03]  /*07c0*/  IADD3 R11, PT, PT, R3, 0x7f, -R14 ;  /* 0x0000007f030b7810 */ /* 0x000fc60007ffe80e */
[----:B------:R-:W-:Y:S01]  /*07d0*/  FFMA R12, R13, R15, R0 ;  /* 0x0000000f0d0c7223 */ /* 0x000fe20000000000 */
[----:B------:R-:W-:-:S03]  /*07e0*/  IADD3 R11, PT, PT, R11, R8, RZ ;  /* 0x000000080b0b7210 */ /* 0x000fc60007ffe0ff */
[----:B------:R-:W-:-:S05]  /*07f0*/  FFMA R0, R16, R12, R15 ;  /* 0x0000000c10007223 */ /* 0x000fca000000000f */
[----:B------:R-:W-:-:S04]  /*0800*/  SHF.R.U32.HI R3, RZ, 0x17, R0 ;  /* 0x00000017ff037819 */ /* 0x000fc80000011600 */
[----:B------:R-:W-:-:S05]  /*0810*/  LOP3.LUT R3, R3, 0xff, RZ, 0xc0, !PT ;  /* 0x000000ff03037812 */ /* 0x000fca00078ec0ff */
[----:B------:R-:W-:-:S05]  /*0820*/  IMAD.IADD R13, R3, 0x1, R11 ;  /* 0x00000001030d7824 */ /* 0x000fca00078e020b */
[----:B------:R-:W-:-:S04]  /*0830*/  IADD3 R3, PT, PT, R13, -0x1, RZ ;  /* 0xffffffff0d037810 */ /* 0x000fc80007ffe0ff */
[----:B------:R-:W-:-:S13]  /*0840*/  ISETP.GE.U32.AND P0, PT, R3, 0xfe, PT ;  /* 0x000000fe0300780c */ /* 0x000fda0003f06070 */
[----:B------:R-:W-:Y:S05]  /*0850*/  @!P0 BRA `(.L_x_12) ;  /* 0x0000000000808947 */ /* 0x000fea0003800000 */
[----:B------:R-:W-:-:S13]  /*0860*/  ISETP.GT.AND P0, PT, R13, 0xfe, PT ;  /* 0x000000fe0d00780c */ /* 0x000fda0003f04270 */
[----:B------:R-:W-:Y:S05]  /*0870*/  @P0 BRA `(.L_x_13) ;  /* 0x00000000006c0947 */ /* 0x000fea0003800000 */
[----:B------:R-:W-:-:S13]  /*0880*/  ISETP.GE.AND P0, PT, R13, 0x1, PT ;  /* 0x000000010d00780c */ /* 0x000fda0003f06270 */
[----:B------:R-:W-:Y:S05]  /*0890*/  @P0 BRA `(.L_x_14) ;  /* 0x0000000000740947 */ /* 0x000fea0003800000 */
[----:B------:R-:W-:Y:S02]  /*08a0*/  ISETP.GE.AND P0, PT, R13, -0x18, PT ;  /* 0xffffffe80d00780c */ /* 0x000fe40003f06270 */
[----:B------:R-:W-:-:S11]  /*08b0*/  LOP3.LUT R0, R0, 0x80000000, RZ, 0xc0, !PT ;  /* 0x8000000000007812 */ /* 0x000fd600078ec0ff */
[----:B------:R-:W-:Y:S05]  /*08c0*/  @!P0 BRA `(.L_x_14) ;  /* 0x0000000000688947 */ /* 0x000fea0003800000 */
[CCC-:B------:R-:W-:Y:S01]  /*08d0*/  FFMA.RZ R3, R16.reuse, R12.reuse, R15.reuse ;  /* 0x0000000c10037223 */ /* 0x1c0fe2000000c00f */
[C---:B------:R-:W-:Y:S01]  /*08e0*/  IADD3 R11, PT, PT, R13.reuse, 0x20, RZ ;  /* 0x000000200d0b7810 */ /* 0x040fe20007ffe0ff */
[CCC-:B------:R-:W-:Y:S01]  /*08f0*/  FFMA.RM R8, R16.reuse, R12.reuse, R15.reuse ;  /* 0x0000000c10087223 */ /* 0x1c0fe2000000400f */
[----:B------:R-:W-:Y:S02]  /*0900*/  ISETP.NE.AND P2, PT, R13, RZ, PT ;  /* 0x000000ff0d00720c */ /* 0x000fe40003f45270 */
[----:B------:R-:W-:Y:S01]  /*0910*/  LOP3.LUT R10, R3, 0x7fffff, RZ, 0xc0, !PT ;  /* 0x007fffff030a7812 */ /* 0x000fe200078ec0ff */
[----:B------:R-:W-:Y:S01]  /*0920*/  FFMA.RP R3, R16, R12, R15 ;  /* 0x0000000c10037223 */ /* 0x000fe2000000800f */
[C---:B------:R-:W-:Y:S02]  /*0930*/  ISETP.NE.AND P1, PT, R13.reuse, RZ, PT ;  /* 0x000000ff0d00720c */ /* 0x040fe40003f25270 */
[----:B------:R-:W-:Y:S02]  /*0940*/  LOP3.LUT R10, R10, 0x800000, RZ, 0xfc, !PT ;  /* 0x008000000a0a7812 */ /* 0x000fe400078efcff */
[----:B------:R-:W-:-:S02]  /*0950*/  IADD3 R12, PT, PT, -R13, RZ, RZ ;  /* 0x000000ff0d0c7210 */ /* 0x000fc40007ffe1ff */
[----:B------:R-:W-:Y:S02]  /*0960*/  SHF.L.U32 R11, R10, R11, RZ ;  /* 0x0000000b0a0b7219 */ /* 0x000fe400000006ff */
[----:B------:R-:W-:Y:S02]  /*0970*/  FSETP.NEU.FTZ.AND P0, PT, R3, R8, PT ;  /* 0x000000080300720b */ /* 0x000fe40003f1d000 */
[----:B------:R-:W-:Y:S02]  /*0980*/  SEL R3, R12, RZ, P2 ;  /* 0x000000ff0c037207 */ /* 0x000fe40001000000 */
[----:B------:R-:W-:Y:S02]  /*0990*/  ISETP.NE.AND P1, PT, R11, RZ, P1 ;  /* 0x000000ff0b00720c */ /* 0x000fe40000f25270 */
[----:B------:R-:W-:Y:S02]  /*09a0*/  SHF.R.U32.HI R3, RZ, R3, R10 ;  /* 0x00000003ff037219 */ /* 0x000fe4000001160a */
[----:B------:R-:W-:-:S02]  /*09b0*/  PLOP3.LUT P0, PT, P0, P1, PT, 0xf8, 0x8f ;  /* 0x00000000008f781c */ /* 0x000fc40000703f70 */
[----:B------:R-:W-:Y:S02]  /*09c0*/  SHF.R.U32.HI R11, RZ, 0x1, R3 ;  /* 0x00000001ff0b7819 */ /* 0x000fe40000011603 */
[----:B------:R-:W-:-:S04]  /*09d0*/  SEL R8, RZ, 0x1, !P0 ;  /* 0x00000001ff087807 */ /* 0x000fc80004000000 */
[----:B------:R-:W-:-:S04]  /*09e0*/  LOP3.LUT R8, R8, 0x1, R11, 0xf8, !PT ;  /* 0x0000000108087812 */ /* 0x000fc800078ef80b */
[----:B------:R-:W-:-:S05]  /*09f0*/  LOP3.LUT R8, R8, R3, RZ, 0xc0, !PT ;  /* 0x0000000308087212 */ /* 0x000fca00078ec0ff */
[----:B------:R-:W-:-:S05]  /*0a00*/  IMAD.IADD R11, R11, 0x1, R8 ;  /* 0x000000010b0b7824 */ /* 0x000fca00078e0208 */
[----:B------:R-:W-:Y:S01]  /*0a10*/  LOP3.LUT R0, R11, R0, RZ, 0xfc, !PT ;  /* 0x000000000b007212 */ /* 0x000fe200078efcff */
[----:B------:R-:W-:Y:S06]  /*0a20*/  BRA `(.L_x_14) ;  /* 0x0000000000107947 */ /* 0x000fec0003800000 */
.L_x_13:
[----:B------:R-:W-:-:S04]  /*0a30*/  LOP3.LUT R0, R0, 0x80000000, RZ, 0xc0, !PT ;  /* 0x8000000000007812 */ /* 0x000fc800078ec0ff */
[----:B------:R-:W-:Y:S01]  /*0a40*/  LOP3.LUT R0, R0, 0x7f800000, RZ, 0xfc, !PT ;  /* 0x7f80000000007812 */ /* 0x000fe200078efcff */
[----:B------:R-:W-:Y:S06]  /*0a50*/  BRA `(.L_x_14) ;  /* 0x0000000000047947 */ /* 0x000fec0003800000 */
.L_x_12:
[----:B------:R-:W-:-:S07]  /*0a60*/  LEA R0, R11, R0, 0x17 ;  /* 0x000000000b007211 */ /* 0x000fce00078eb8ff */
.L_x_14:
[----:B------:R-:W-:Y:S05]  /*0a70*/  BSYNC.RECONVERGENT B2 ;  /* 0x0000000000027941 */ /* 0x000fea0003800200 */
.L_x_11:
[----:B------:R-:W-:Y:S05]  /*0a80*/  BRA `(.L_x_15) ;  /* 0x0000000000207947 */ /* 0x000fea0003800000 */
.L_x_10:
[----:B------:R-:W-:-:S04]  /*0a90*/  LOP3.LUT R0, R3, 0x80000000, R0, 0x48, !PT ;  /* 0x8000000003007812 */ /* 0x000fc800078e4800 */
[----:B------:R-:W-:Y:S01]  /*0aa0*/  LOP3.LUT R0, R0, 0x7f800000, RZ, 0xfc, !PT ;  /* 0x7f80000000007812 */ /* 0x000fe200078efcff */
[----:B------:R-:W-:Y:S06]  /*0ab0*/  BRA `(.L_x_15) ;  /* 0x0000000000147947 */ /* 0x000fec0003800000 */
.L_x_9:
[----:B------:R-:W-:Y:S01]  /*0ac0*/  LOP3.LUT R0, R3, 0x80000000, R0, 0x48, !PT ;  /* 0x8000000003007812 */ /* 0x000fe200078e4800 */
[----:B------:R-:W-:Y:S06]  /*0ad0*/  BRA `(.L_x_15) ;  /* 0x00000000000c7947 */ /* 0x000fec0003800000 */
.L_x_8:
[----:B------:R-:W0:Y:S01]  /*0ae0*/  MUFU.RSQ R0, -QNAN ;  /* 0xffc0000000007908 */ /* 0x000e220000001400 */
[----:B------:R-:W-:Y:S05]  /*0af0*/  BRA `(.L_x_15) ;  /* 0x0000000000047947 */ /* 0x000fea0003800000 */
.L_x_7:
[----:B------:R-:W-:-:S07]  /*0b00*/  FADD.FTZ R0, R0, R3 ;  /* 0x0000000300007221 */ /* 0x000fce0000010000 */
.L_x_15:
[----:B------:R-:W-:Y:S05]  /*0b10*/  BSYNC.RECONVERGENT B1 ;  /* 0x0000000000017941 */ /* 0x000fea0003800200 */
.L_x_5:
[----:B------:R-:W-:Y:S01]  /*0b20*/  HFMA2 R11, -RZ, RZ, 0, 0 ;  /* 0x00000000ff0b7431 */ /* 0x000fe200000001ff */
[----:B------:R-:W-:-:S04]  /*0b30*/  MOV R10, R6 ;  /* 0x00000006000a7202 */ /* 0x000fc80000000f00 */
[----:B0-----:R-:W-:Y:S05]  /*0b40*/  RET.REL.NODEC R10 `(_Z13trilaterationP6float2P6float3S_S_S_) ;  /* 0xfffffff40a2c7950 */ /* 0x001fea0003c3ffff */
.L_x_16:
        /* <DEDUP_REMOVED lines=11> */
.L_x_17:


//--------------------- .nv.shared.reserved.0     --------------------------
	.section	.nv.shared.reserved.0,"aw",@nobits
	.weak		__nv_reservedSMEM_offset_0_alias
	.size		__nv_reservedSMEM_offset_0_alias, 0, 64
	.other		__nv_reservedSMEM_offset_0_alias,@"STO_CUDA_RESERVED_SHARED STV_DEFAULT"
__nv_reservedSMEM_offset_0_alias:
	.zero		0
	.zero		64


//--------------------- .nv.constant0._Z7averageP6float2S0_ --------------------------
	.section	.nv.constant0._Z7averageP6float2S0_,"a",@progbits
	.sectionflags	@""
	.align	4
.nv.constant0._Z7averageP6float2S0_:
	.zero		912


//--------------------- .nv.constant0._Z13trilaterationP6float2P6float3S_S_S_ --------------------------
	.section	.nv.constant0._Z13trilaterationP6float2P6float3S_S_S_,"a",@progbits
	.sectionflags	@""
	.align	4
.nv.constant0._Z13trilaterationP6float2P6float3S_S_S_:
	.zero		936


//--------------------- SYMBOLS --------------------------

	.type		.nv.reservedSmem.offset0,@object
	.size		.nv.reservedSmem.offset0,0x4
